	.headerflags	@"EF_CUDA_TEXMODE_UNIFIED EF_CUDA_64BIT_ADDRESS EF_CUDA_ACCELERATORS EF_CUDA_SM90 EF_CUDA_VIRTUAL_SM(EF_CUDA_SM90)"
	.elftype	@"ET_EXEC"


//--------------------- .nv.info                  --------------------------
	.section	.nv.info,"",@"SHT_CUDA_INFO"
	.align	4


	//----- nvinfo : EIATTR_REGCOUNT
	.align		4
        /*0000*/ 	.byte	0x04, 0x2f
        /*0002*/ 	.short	(.L_3 - .L_2)
	.align		4
.L_2:
        /*0004*/ 	.word	index@(triton_poi_fused__native_batch_norm_legit_no_training_convolution_relu_10)
        /*0008*/ 	.word	0x00000016


	//----- nvinfo : EIATTR_MIN_STACK_SIZE
	.align		4
.L_3:
        /*000c*/ 	.byte	0x04, 0x12
        /*000e*/ 	.short	(.L_5 - .L_4)
	.align		4
.L_4:
        /*0010*/ 	.word	index@(triton_poi_fused__native_batch_norm_legit_no_training_convolution_relu_10)
        /*0014*/ 	.word	0x00000000


	//----- nvinfo : EIATTR_FRAME_SIZE
	.align		4
.L_5:
        /*0018*/ 	.byte	0x04, 0x11
        /*001a*/ 	.short	(.L_7 - .L_6)
	.align		4
.L_6:
        /*001c*/ 	.word	index@(triton_poi_fused__native_batch_norm_legit_no_training_convolution_relu_10)
        /*0020*/ 	.word	0x00000000


	//----- nvinfo : EIATTR_MIN_STACK_SIZE
	.align		4
.L_7:
        /*0024*/ 	.byte	0x04, 0x12
        /*0026*/ 	.short	(.L_9 - .L_8)
	.align		4
.L_8:
        /*0028*/ 	.word	index@(triton_poi_fused__native_batch_norm_legit_no_training_convolution_relu_10)
        /*002c*/ 	.word	0x00000000
.L_9:


//--------------------- .nv.info.triton_poi_fused__native_batch_norm_legit_no_training_convolution_relu_10 --------------------------
	.section	.nv.info.triton_poi_fused__native_batch_norm_legit_no_training_convolution_relu_10,"",@"SHT_CUDA_INFO"
	.sectionflags	@""
	.align	4


	//----- nvinfo : EIATTR_CUDA_API_VERSION
	.align		4
        /*0000*/ 	.byte	0x04, 0x37
        /*0002*/ 	.short	(.L_11 - .L_10)
.L_10:
        /*0004*/ 	.word	0x0000007c


	//----- nvinfo : EIATTR_KPARAM_INFO
	.align		4
.L_11:
        /*0008*/ 	.byte	0x04, 0x17
        /*000a*/ 	.short	(.L_13 - .L_12)
.L_12:
        /*000c*/ 	.word	0x00000000
        /*0010*/ 	.short	0x0007
        /*0012*/ 	.short	0x0038
        /*0014*/ 	.byte	0x00, 0xf0, 0x11, 0x00


	//----- nvinfo : EIATTR_KPARAM_INFO
	.align		4
.L_13:
        /*0018*/ 	.byte	0x04, 0x17
        /*001a*/ 	.short	(.L_15 - .L_14)
.L_14:
        /*001c*/ 	.word	0x00000000
        /*0020*/ 	.short	0x0006
        /*0022*/ 	.short	0x0030
        /*0024*/ 	.byte	0x00, 0xf4, 0x21, 0x00


	//----- nvinfo : EIATTR_KPARAM_INFO
	.align		4
.L_15:
        /*0028*/ 	.byte	0x04, 0x17
        /*002a*/ 	.short	(.L_17 - .L_16)
.L_16:
        /*002c*/ 	.word	0x00000000
        /*0030*/ 	.short	0x0005
        /*0032*/ 	.short	0x0028
        /*0034*/ 	.byte	0x00, 0xf4, 0x21, 0x00


	//----- nvinfo : EIATTR_KPARAM_INFO
	.align		4
.L_17:
        /*0038*/ 	.byte	0x04, 0x17
        /*003a*/ 	.short	(.L_19 - .L_18)
.L_18:
        /*003c*/ 	.word	0x00000000
        /*0040*/ 	.short	0x0004
        /*0042*/ 	.short	0x0020
        /*0044*/ 	.byte	0x00, 0xf4, 0x21, 0x00


	//----- nvinfo : EIATTR_KPARAM_INFO
	.align		4
.L_19:
        /*0048*/ 	.byte	0x04, 0x17
        /*004a*/ 	.short	(.L_21 - .L_20)
.L_20:
        /*004c*/ 	.word	0x00000000
        /*0050*/ 	.short	0x0003
        /*0052*/ 	.short	0x0018
        /*0054*/ 	.byte	0x00, 0xf4, 0x21, 0x00


	//----- nvinfo : EIATTR_KPARAM_INFO
	.align		4
.L_21:
        /*0058*/ 	.byte	0x04, 0x17
        /*005a*/ 	.short	(.L_23 - .L_22)
.L_22:
        /*005c*/ 	.word	0x00000000
        /*0060*/ 	.short	0x0002
        /*0062*/ 	.short	0x0010
        /*0064*/ 	.byte	0x00, 0xf4, 0x21, 0x00


	//----- nvinfo : EIATTR_KPARAM_INFO
	.align		4
.L_23:
        /*0068*/ 	.byte	0x04, 0x17
        /*006a*/ 	.short	(.L_25 - .L_24)
.L_24:
        /*006c*/ 	.word	0x00000000
        /*0070*/ 	.short	0x0001
        /*0072*/ 	.short	0x0008
        /*0074*/ 	.byte	0x00, 0xf4, 0x21, 0x00


	//----- nvinfo : EIATTR_KPARAM_INFO
	.align		4
.L_25:
        /*0078*/ 	.byte	0x04, 0x17
        /*007a*/ 	.short	(.L_27 - .L_26)
.L_26:
        /*007c*/ 	.word	0x00000000
        /*0080*/ 	.short	0x0000
        /*0082*/ 	.short	0x0000
        /*0084*/ 	.byte	0x00, 0xf4, 0x21, 0x00


	//----- nvinfo : EIATTR_SPARSE_MMA_MASK
	.align		4
.L_27:
        /*0088*/ 	.byte	0x03, 0x50
        /*008a*/ 	.short	0x0000


	//----- nvinfo : EIATTR_MAXREG_COUNT
	.align		4
        /*008c*/ 	.byte	0x03, 0x1b
        /*008e*/ 	.short	0x00ff


	//----- nvinfo : EIATTR_EXIT_INSTR_OFFSETS
	.align		4
        /*0090*/ 	.byte	0x04, 0x1c
        /*0092*/ 	.short	(.L_29 - .L_28)


	//   ....[0]....
.L_28:
        /*0094*/ 	.word	0x00000430


	//----- nvinfo : EIATTR_REQNTID
	.align		4
.L_29:
        /*0098*/ 	.byte	0x04, 0x10
        /*009a*/ 	.short	(.L_31 - .L_30)
.L_30:
        /*009c*/ 	.word	0x00000100
        /*00a0*/ 	.word	0x00000001
        /*00a4*/ 	.word	0x00000001


	//----- nvinfo : EIATTR_CBANK_PARAM_SIZE
	.align		4
.L_31:
        /*00a8*/ 	.byte	0x03, 0x19
        /*00aa*/ 	.short	0x003c


	//----- nvinfo : EIATTR_PARAM_CBANK
	.align		4
        /*00ac*/ 	.byte	0x04, 0x0a
        /*00ae*/ 	.short	(.L_33 - .L_32)
	.align		4
.L_32:
        /*00b0*/ 	.word	index@(.nv.constant0.triton_poi_fused__native_batch_norm_legit_no_training_convolution_relu_10)
        /*00b4*/ 	.short	0x0210
        /*00b6*/ 	.short	0x003c


	//----- nvinfo : EIATTR_SW_WAR
	.align		4
.L_33:
        /*00b8*/ 	.byte	0x04, 0x36
        /*00ba*/ 	.short	(.L_35 - .L_34)
.L_34:
        /*00bc*/ 	.word	0x00000008
.L_35:


//--------------------- .nv.callgraph             --------------------------
	.section	.nv.callgraph,"",@"SHT_CUDA_CALLGRAPH"
	.align	4
	.sectionentsize	8
	.align		4
        /*0000*/ 	.word	0x00000000
	.align		4
        /*0004*/ 	.word	0xffffffff
	.align		4
        /*0008*/ 	.word	0x00000000
	.align		4
        /*000c*/ 	.word	0xfffffffe
	.align		4
        /*0010*/ 	.word	0x00000000
	.align		4
        /*0014*/ 	.word	0xfffffffd
	.align		4
        /*0018*/ 	.word	0x00000000
	.align		4
        /*001c*/ 	.word	0xfffffffc


//--------------------- .nv.constant4             --------------------------
	.section	.nv.constant4,"a",@progbits
	.align	8
	.align		8
.nv.constant4:
        /*0000*/ 	.dword	_$_str
	.align		8
        /*0008*/ 	.dword	_$_str_$_2


//--------------------- .text.triton_poi_fused__native_batch_norm_legit_no_training_convolution_relu_10 --------------------------
	.section	.text.triton_poi_fused__native_batch_norm_legit_no_training_convolution_relu_10,"ax",@progbits
	.align	128
        .global         triton_poi_fused__native_batch_norm_legit_no_training_convolution_relu_10
        .type           triton_poi_fused__native_batch_norm_legit_no_training_convolution_relu_10,@function
        .size           triton_poi_fused__native_batch_norm_legit_no_training_convolution_relu_10,(.L_x_1 - triton_poi_fused__native_batch_norm_legit_no_training_convolution_relu_10)
        .other          triton_poi_fused__native_batch_norm_legit_no_training_convolution_relu_10,@"STO_CUDA_ENTRY STV_DEFAULT"
triton_poi_fused__native_batch_norm_legit_no_training_convolution_relu_10:
.text.triton_poi_fused__native_batch_norm_legit_no_training_convolution_relu_10:
[----:B------:R-:W-:Y:S01]  /*0000*/  LDC R1, c[0x0][0x28] ;  /* 0x00000a00ff017b82 */ /* 0x000fe20000000800 */
[----:B------:R-:W1:Y:S07]  /*0010*/  S2R R0, SR_TID.X ;  /* 0x0000000000007919 */ /* 0x000e6e0000002100 */
[----:B------:R-:W2:Y:S01]  /*0020*/  LDC.64 R6, c[0x0][0x228] ;  /* 0x00008a00ff067b82 */ /* 0x000ea20000000a00 */
[----:B------:R-:W-:Y:S01]  /*0030*/  ULDC.64 UR4, c[0x0][0x208] ;  /* 0x0000820000047ab9 */ /* 0x000fe20000000a00 */
[----:B------:R-:W3:Y:S06]  /*0040*/  S2R R5, SR_CTAID.X ;  /* 0x0000000000057919 */ /* 0x000eec0000002500 */
[----:B------:R-:W4:Y:S08]  /*0050*/  LDC.64 R12, c[0x0][0x218] ;  /* 0x00008600ff0c7b82 */ /* 0x000f300000000a00 */
[----:B------:R-:W5:Y:S08]  /*0060*/  LDC.64 R14, c[0x0][0x220] ;  /* 0x00008800ff0e7b82 */ /* 0x000f700000000a00 */
[----:B------:R-:W5:Y:S01]  /*0070*/  LDC.64 R10, c[0x0][0x238] ;  /* 0x00008e00ff0a7b82 */ /* 0x000f620000000a00 */
[----:B-1----:R-:W-:-:S07]  /*0080*/  SHF.L.U32 R0, R0, 0x1, RZ ;  /* 0x0000000100007819 */ /* 0x002fce00000006ff */
[----:B------:R-:W1:Y:S01]  /*0090*/  LDC.64 R16, c[0x0][0x230] ;  /* 0x00008c00ff107b82 */ /* 0x000e620000000a00 */
[----:B---3--:R-:W-:Y:S02]  /*00a0*/  SHF.R.S32.HI R3, RZ, 0x16, R5 ;  /* 0x00000016ff037819 */ /* 0x008fe40000011405 */
[----:B------:R-:W-:Y:S02]  /*00b0*/  LOP3.LUT R0, R0, 0x1fe, RZ, 0xc0, !PT ;  /* 0x000001fe00007812 */ /* 0x000fe400078ec0ff */
[----:B------:R-:W-:Y:S02]  /*00c0*/  SGXT R3, R3, 0x1 ;  /* 0x000000010303781a */ /* 0x000fe40000000200 */
[----:B------:R-:W-:-:S04]  /*00d0*/  LEA R0, R5, R0, 0x9 ;  /* 0x0000000005007211 */ /* 0x000fc800078e48ff */
[----:B------:R-:W-:-:S04]  /*00e0*/  LEA.HI R3, R3, R0, RZ, 0x8 ;  /* 0x0000000003037211 */ /* 0x000fc800078f40ff */
[----:B------:R-:W-:-:S04]  /*00f0*/  LOP3.LUT R3, R3, 0xffffff00, RZ, 0xc0, !PT ;  /* 0xffffff0003037812 */ /* 0x000fc800078ec0ff */
[----:B------:R-:W-:Y:S02]  /*0100*/  IADD3 R8, R0, -R3, RZ ;  /* 0x8000000300087210 */ /* 0x000fe40007ffe0ff */
[----:B------:R-:W3:Y:S03]  /*0110*/  LDC.64 R2, c[0x0][0x210] ;  /* 0x00008400ff027b82 */ /* 0x000ee60000000a00 */
[----:B--2---:R-:W-:-:S06]  /*0120*/  IMAD.WIDE R6, R8, 0x4, R6 ;  /* 0x0000000408067825 */ /* 0x004fcc00078e0206 */
[----:B------:R-:W2:Y:S01]  /*0130*/  LDG.E.EL.64 R6, desc[UR4][R6.64] ;  /* 0x0000000406067981 */ /* 0x000ea2000c2e1b00 */
[----:B----4-:R-:W-:-:S04]  /*0140*/  IMAD.WIDE R12, R8, 0x4, R12 ;  /* 0x00000004080c7825 */ /* 0x010fc800078e020c */
[C---:B-----5:R-:W-:Y:S02]  /*0150*/  IMAD.WIDE R14, R8.reuse, 0x4, R14 ;  /* 0x00000004080e7825 */ /* 0x060fe400078e020e */
[----:B------:R-:W4:Y:S02]  /*0160*/  LDG.E.EL.64 R12, desc[UR4][R12.64] ;  /* 0x000000040c0c7981 */ /* 0x000f24000c2e1b00 */
[----:B0-----:R-:W-:Y:S02]  /*0170*/  IMAD.WIDE R10, R8, 0x4, R10 ;  /* 0x00000004080a7825 */ /* 0x001fe400078e020a */
[----:B------:R-:W5:Y:S02]  /*0180*/  LDG.E.EL.64 R14, desc[UR4][R14.64] ;  /* 0x000000040e0e7981 */ /* 0x000f64000c2e1b00 */
[----:B---3--:R-:W-:Y:S02]  /*0190*/  IMAD.WIDE R2, R0, 0x4, R2 ;  /* 0x0000000400027825 */ /* 0x008fe400078e0202 */
[----:B------:R-:W3:Y:S04]  /*01a0*/  LDG.E.EL.64 R10, desc[UR4][R10.64] ;  /* 0x000000040a0a7981 */ /* 0x000ee8000c2e1b00 */
[----:B------:R-:W4:Y:S01]  /*01b0*/  LDG.E.64 R4, desc[UR4][R2.64] ;  /* 0x0000000402047981 */ /* 0x000f22000c1e1b00 */
[----:B-1----:R-:W-:-:S05]  /*01c0*/  IMAD.WIDE R16, R8, 0x4, R16 ;  /* 0x0000000408107825 */ /* 0x002fca00078e0210 */
[----:B------:R0:W3:Y:S02]  /*01d0*/  LDG.E.EL.64 R8, desc[UR4][R16.64] ;  /* 0x0000000410087981 */ /* 0x0000e4000c2e1b00 */
[----:B0-----:R-:W-:Y:S01]  /*01e0*/  HFMA2.MMA R16, -RZ, RZ, 1.625, 0 ;  /* 0x3e800000ff107435 */ /* 0x001fe200000001ff */
[----:B--2---:R-:W-:Y:S01]  /*01f0*/  FADD R6, R6, 9.9999997473787516356e-06 ;  /* 0x3727c5ac06067421 */ /* 0x004fe20000000000 */
[----:B------:R-:W-:-:S03]  /*0200*/  FADD R7, R7, 9.9999997473787516356e-06 ;  /* 0x3727c5ac07077421 */ /* 0x000fc60000000000 */
[----:B------:R-:W0:Y:S08]  /*0210*/  MUFU.SQRT R18, R6 ;  /* 0x0000000600127308 */ /* 0x000e300000002000 */
[----:B------:R1:W2:Y:S01]  /*0220*/  MUFU.SQRT R19, R7 ;  /* 0x0000000700137308 */ /* 0x0002a20000002000 */
[C---:B0-----:R-:W-:Y:S02]  /*0230*/  FSETP.GT.AND P0, PT, R18.reuse, 8.50705917302346158658e+37, PT ;  /* 0x7e8000001200780b */ /* 0x041fe40003f04000 */
[----:B------:R-:W-:Y:S01]  /*0240*/  FSETP.GEU.AND P2, PT, R18, 1.175494350822287508e-38, PT ;  /* 0x008000001200780b */ /* 0x000fe20003f4e000 */
[----:B-1----:R-:W0:Y:S01]  /*0250*/  LDC.64 R6, c[0x0][0x240] ;  /* 0x00009000ff067b82 */ /* 0x002e220000000a00 */
[----:B--2---:R-:W-:-:S02]  /*0260*/  FSETP.GT.AND P1, PT, R19, 8.50705917302346158658e+37, PT ;  /* 0x7e8000001300780b */ /* 0x004fc40003f24000 */
[----:B------:R-:W-:-:S07]  /*0270*/  FSETP.GEU.AND P3, PT, R19, 1.175494350822287508e-38, PT ;  /* 0x008000001300780b */ /* 0x000fce0003f6e000 */
[----:B------:R-:W-:-:S04]  /*0280*/  @P0 FMUL R18, R18, 0.25 ;  /* 0x3e80000012120820 */ /* 0x000fc80000400000 */
[----:B------:R-:W-:Y:S01]  /*0290*/  @!P2 FMUL R18, R18, 16777216 ;  /* 0x4b8000001212a820 */ /* 0x000fe20000400000 */
[----:B------:R-:W-:-:S04]  /*02a0*/  @P1 FMUL R19, R19, 0.25 ;  /* 0x3e80000013131820 */ /* 0x000fc80000400000 */
[----:B------:R-:W-:Y:S01]  /*02b0*/  @!P3 FMUL R19, R19, 16777216 ;  /* 0x4b8000001313b820 */ /* 0x000fe20000400000 */
[----:B------:R-:W1:Y:S01]  /*02c0*/  MUFU.RCP R18, R18 ;  /* 0x0000001200127308 */ /* 0x000e620000001000 */
[----:B------:R-:W-:-:S07]  /*02d0*/  FSEL R17, R16, 1, P0 ;  /* 0x3f80000010117808 */ /* 0x000fce0000000000 */
[----:B------:R-:W2:Y:S01]  /*02e0*/  MUFU.RCP R19, R19 ;  /* 0x0000001300137308 */ /* 0x000ea20000001000 */
[----:B------:R-:W-:Y:S01]  /*02f0*/  FSEL R16, R16, 1, P1 ;  /* 0x3f80000010107808 */ /* 0x000fe20000800000 */
[----:B------:R-:W-:Y:S01]  /*0300*/  @!P2 FMUL R17, R17, 16777216 ;  /* 0x4b8000001111a820 */ /* 0x000fe20000400000 */
[----:B----4-:R-:W-:Y:S01]  /*0310*/  FADD R4, R4, R12 ;  /* 0x0000000c04047221 */ /* 0x010fe20000000000 */
[----:B------:R-:W-:Y:S02]  /*0320*/  FADD R5, R5, R13 ;  /* 0x0000000d05057221 */ /* 0x000fe40000000000 */
[----:B------:R-:W-:Y:S01]  /*0330*/  @!P3 FMUL R16, R16, 16777216 ;  /* 0x4b8000001010b820 */ /* 0x000fe20000400000 */
[----:B-1----:R-:W-:Y:S01]  /*0340*/  FMUL R17, R18, R17 ;  /* 0x0000001112117220 */ /* 0x002fe20000400000 */
[----:B-----5:R-:W-:Y:S01]  /*0350*/  FADD R14, -R14, R4 ;  /* 0x000000040e0e7221 */ /* 0x020fe20000000100 */
[----:B------:R-:W-:Y:S01]  /*0360*/  FADD R15, -R15, R5 ;  /* 0x000000050f0f7221 */ /* 0x000fe20000000100 */
[----:B--2---:R-:W-:-:S02]  /*0370*/  FMUL R16, R19, R16 ;  /* 0x0000001013107220 */ /* 0x004fc40000400000 */
[----:B------:R-:W-:Y:S02]  /*0380*/  FMUL R17, R14, R17 ;  /* 0x000000110e117220 */ /* 0x000fe40000400000 */
[----:B------:R-:W-:Y:S02]  /*0390*/  FMUL R16, R15, R16 ;  /* 0x000000100f107220 */ /* 0x000fe40000400000 */
[----:B---3--:R-:W-:Y:S02]  /*03a0*/  FFMA R8, R8, R17, R10 ;  /* 0x0000001108087223 */ /* 0x008fe4000000000a */
[----:B------:R-:W-:-:S03]  /*03b0*/  FFMA R9, R9, R16, R11 ;  /* 0x0000001009097223 */ /* 0x000fc6000000000b */
[----:B------:R-:W-:Y:S02]  /*03c0*/  FSETP.GEU.AND P0, PT, R8, RZ, PT ;  /* 0x000000ff0800720b */ /* 0x000fe40003f0e000 */
[C---:B------:R-:W-:Y:S01]  /*03d0*/  FSETP.GEU.AND P1, PT, R9.reuse, RZ, PT ;  /* 0x000000ff0900720b */ /* 0x040fe20003f2e000 */
[----:B0-----:R-:W-:Y:S01]  /*03e0*/  IMAD.WIDE R6, R0, 0x4, R6 ;  /* 0x0000000400067825 */ /* 0x001fe200078e0206 */
[----:B------:R-:W-:Y:S02]  /*03f0*/  FSEL R8, R8, RZ, P0 ;  /* 0x000000ff08087208 */ /* 0x000fe40000000000 */
[----:B------:R-:W-:Y:S01]  /*0400*/  FSEL R9, R9, RZ, P1 ;  /* 0x000000ff09097208 */ /* 0x000fe20000800000 */
[----:B------:R-:W-:Y:S04]  /*0410*/  STG.E.64 desc[UR4][R2.64], R4 ;  /* 0x0000000402007986 */ /* 0x000fe8000c101b04 */
[----:B------:R-:W-:Y:S01]  /*0420*/  STG.E.64 desc[UR4][R6.64], R8 ;  /* 0x0000000806007986 */ /* 0x000fe2000c101b04 */
[----:B------:R-:W-:Y:S05]  /*0430*/  EXIT ;  /* 0x000000000000794d */ /* 0x000fea0003800000 */
.L_x_0:
[----:B------:R-:W-:-:S00]  /*0440*/  BRA `(.L_x_0) ;  /* 0xfffffffc00fc7947 */ /* 0x000fc0000383ffff */
[----:B------:R-:W-:-:S00]  /*0450*/  NOP ;  /* 0x0000000000007918 */ /* 0x000fc00000000000 */
        /* <DEDUP_REMOVED lines=10> */
.L_x_1:


//--------------------- .nv.global.init           --------------------------
	.section	.nv.global.init,"aw",@progbits
.nv.global.init:
	.type		_$_str,@object
	.size		_$_str,(_$_str_$_2 - _$_str)
_$_str:
        /*0000*/ 	.byte	0x5f, 0x5f, 0x43, 0x55, 0x44, 0x41, 0x5f, 0x46, 0x54, 0x5a, 0x00
	.type		_$_str_$_2,@object
	.size		_$_str_$_2,(.L_1 - _$_str_$_2)
_$_str_$_2:
        /*000b*/ 	.byte	0x5f, 0x5f, 0x43, 0x55, 0x44, 0x41, 0x5f, 0x50, 0x52, 0x45, 0x43, 0x5f, 0x53, 0x51, 0x52, 0x54
        /*001b*/ 	.byte	0x00
.L_1:


//--------------------- .nv.constant0.triton_poi_fused__native_batch_norm_legit_no_training_convolution_relu_10 --------------------------
	.section	.nv.constant0.triton_poi_fused__native_batch_norm_legit_no_training_convolution_relu_10,"a",@progbits
	.sectionflags	@""
	.align	4
.nv.constant0.triton_poi_fused__native_batch_norm_legit_no_training_convolution_relu_10:
	.zero		588
